//
// Generated by NVIDIA NVVM Compiler
//
// Compiler Build ID: CL-36424714
// Cuda compilation tools, release 13.0, V13.0.88
// Based on NVVM 20.0.0
//

.version 9.0
.target sm_100
.address_size 64

	// .globl	_Z20print_thread_detailsv
.extern .func  (.param .b32 func_retval0) vprintf
(
	.param .b64 vprintf_param_0,
	.param .b64 vprintf_param_1
)
;
.global .align 1 .b8 $str[137] = {116, 104, 114, 101, 97, 100, 73, 100, 120, 46, 120, 58, 37, 100, 44, 32, 116, 104, 114, 101, 97, 100, 73, 100, 120, 46, 121, 58, 37, 100, 44, 32, 116, 104, 114, 101, 97, 100, 73, 100, 120, 46, 122, 58, 37, 100, 44, 32, 98, 108, 111, 99, 107, 73, 100, 120, 46, 120, 58, 37, 100, 44, 32, 98, 108, 111, 99, 107, 73, 100, 120, 46, 121, 58, 37, 100, 44, 32, 98, 108, 111, 99, 107, 73, 100, 120, 46, 122, 58, 37, 100, 44, 32, 103, 114, 105, 100, 68, 105, 109, 46, 120, 58, 37, 100, 44, 32, 103, 114, 105, 100, 68, 105, 109, 46, 121, 58, 37, 100, 44, 32, 103, 114, 105, 100, 68, 105, 109, 46, 122, 58, 37, 100, 32, 32, 10};

.visible .entry _Z20print_thread_detailsv()
{
	.local .align 8 .b8 	__local_depot0[40];
	.reg .b64 	%SP;
	.reg .b64 	%SPL;
	.reg .b32 	%r<12>;
	.reg .b64 	%rd<5>;

	mov.u64 	%SPL, __local_depot0;
	cvta.local.u64 	%SP, %SPL;
	add.u64 	%rd1, %SP, 0;
	add.u64 	%rd2, %SPL, 0;
	mov.u32 	%r1, %tid.x;
	mov.u32 	%r2, %tid.y;
	mov.u32 	%r3, %tid.z;
	mov.u32 	%r4, %ctaid.x;
	mov.u32 	%r5, %ctaid.y;
	mov.u32 	%r6, %ctaid.z;
	mov.u32 	%r7, %nctaid.x;
	mov.u32 	%r8, %nctaid.y;
	mov.u32 	%r9, %nctaid.z;
	st.local.v2.u32 	[%rd2], {%r1, %r2};
	st.local.v2.u32 	[%rd2+8], {%r3, %r4};
	st.local.v2.u32 	[%rd2+16], {%r5, %r6};
	st.local.v2.u32 	[%rd2+24], {%r7, %r8};
	st.local.u32 	[%rd2+32], %r9;
	mov.u64 	%rd3, $str;
	cvta.global.u64 	%rd4, %rd3;
	{ // callseq 0, 0
	.param .b64 param0;
	st.param.b64 	[param0], %rd4;
	.param .b64 param1;
	st.param.b64 	[param1], %rd1;
	.param .b32 retval0;
	call.uni (retval0), 
	vprintf, 
	(
	param0, 
	param1
	);
	ld.param.b32 	%r10, [retval0];
	} // callseq 0
	ret;

}


// ===== COMPILED SASS (sm_100) =====

	.target	sm_100

	.elftype	@"ET_EXEC"


//--------------------- .note.nv.tkinfo           --------------------------
	.section	.note.nv.tkinfo,"",@"SHT_NOTE"
	.sectionflags	@"SHF_NOTE_NV_TKINFO"
	.tkinfo
        /*0018*/ 	.word	0x00000002
        /*0030*/ 	.string	""
        /*0030*/ 	.string	"ptxas"
        /*0030*/ 	.string	"Cuda compilation tools, release 13.0, V13.0.88"
        /*0030*/ 	.string	"Build cuda_13.0.r13.0/compiler.36424714_0"
        /*0030*/ 	.string	"-arch sm_100 -m 64 "



//--------------------- .note.nv.cuinfo           --------------------------
	.section	.note.nv.cuinfo,"",@"SHT_NOTE"
	.sectionflags	@"SHF_NOTE_NV_CUINFO"
        /*0018*/ 	.short	0x0002
        /*001a*/ 	.short	0x0064
        /*001c*/ 	.short	0x0082
	.zero		2


//--------------------- .nv.info                  --------------------------
	.section	.nv.info,"",@"SHT_CUDA_INFO"
	.align	4


	//----- nvinfo : EIATTR_REGCOUNT
	.align		4
        /*0000*/ 	.byte	0x04, 0x2f
        /*0002*/ 	.short	(.L_2 - .L_1)
	.align		4
.L_1:
        /*0004*/ 	.word	index@(_Z20print_thread_detailsv)
        /*0008*/ 	.word	0x00000018


	//----- nvinfo : EIATTR_FRAME_SIZE
	.align		4
.L_2:
        /*000c*/ 	.byte	0x04, 0x11
        /*000e*/ 	.short	(.L_4 - .L_3)
	.align		4
.L_3:
        /*0010*/ 	.word	index@(_Z20print_thread_detailsv)
        /*0014*/ 	.word	0x00000028


	//----- nvinfo : EIATTR_MIN_STACK_SIZE
	.align		4
.L_4:
        /*0018*/ 	.byte	0x04, 0x12
        /*001a*/ 	.short	(.L_6 - .L_5)
	.align		4
.L_5:
        /*001c*/ 	.word	index@(_Z20print_thread_detailsv)
        /*0020*/ 	.word	0x00000028
.L_6:


//--------------------- .nv.compat                --------------------------
	.section	.nv.compat,"",@"SHT_CUDA_COMPAT_INFO"
	.align	4
        /*0000*/ 	.byte	0x02, 0x09, 0x00, 0x00, 0x02, 0x02, 0x01, 0x00, 0x02, 0x05, 0x05, 0x00, 0x03, 0x07, 0x01, 0x01
        /*0010*/ 	.byte	0x02, 0x03, 0x00, 0x00, 0x02, 0x06, 0x01, 0x00, 0x04, 0x0b, 0x08, 0x00, 0x09, 0x00, 0x00, 0x00
        /*0020*/ 	.byte	0x00, 0x00, 0x00, 0x00


//--------------------- .nv.info._Z20print_thread_detailsv --------------------------
	.section	.nv.info._Z20print_thread_detailsv,"",@"SHT_CUDA_INFO"
	.sectionflags	@""
	.align	4


	//----- nvinfo : EIATTR_CUDA_API_VERSION
	.align		4
        /*0000*/ 	.byte	0x04, 0x37
        /*0002*/ 	.short	(.L_8 - .L_7)
.L_7:
        /*0004*/ 	.word	0x00000082


	//----- nvinfo : EIATTR_SPARSE_MMA_MASK
	.align		4
.L_8:
        /*0008*/ 	.byte	0x03, 0x50
        /*000a*/ 	.short	0x0000


	//----- nvinfo : EIATTR_MAXREG_COUNT
	.align		4
        /*000c*/ 	.byte	0x03, 0x1b
        /*000e*/ 	.short	0x00ff


	//----- nvinfo : EIATTR_EXTERNS
	.align		4
        /*0010*/ 	.byte	0x04, 0x0f
        /*0012*/ 	.short	(.L_10 - .L_9)


	//   ....[0]....
	.align		4
.L_9:
        /*0014*/ 	.word	index@(vprintf)


	//----- nvinfo : EIATTR_MERCURY_ISA_VERSION
	.align		4
.L_10:
        /*0018*/ 	.byte	0x03, 0x5f
        /*001a*/ 	.short	0x0101


	//----- nvinfo : EIATTR_VRC_CTA_INIT_COUNT
	.align		4
        /*001c*/ 	.byte	0x02, 0x4a
	.zero		1
	.zero		1


	//----- nvinfo : EIATTR_SYSCALL_OFFSETS
	.align		4
        /*0020*/ 	.byte	0x04, 0x46
        /*0022*/ 	.short	(.L_12 - .L_11)


	//   ....[0]....
.L_11:
        /*0024*/ 	.word	0x000001a0


	//----- nvinfo : EIATTR_EXIT_INSTR_OFFSETS
	.align		4
.L_12:
        /*0028*/ 	.byte	0x04, 0x1c
        /*002a*/ 	.short	(.L_14 - .L_13)


	//   ....[0]....
.L_13:
        /*002c*/ 	.word	0x000001b0


	//----- nvinfo : EIATTR_SW_WAR
	.align		4
.L_14:
        /*0030*/ 	.byte	0x04, 0x36
        /*0032*/ 	.short	(.L_16 - .L_15)
.L_15:
        /*0034*/ 	.word	0x00000008
.L_16:


//--------------------- .nv.callgraph             --------------------------
	.section	.nv.callgraph,"",@"SHT_CUDA_CALLGRAPH"
	.align	4
	.sectionentsize	8
	.align		4
        /*0000*/ 	.word	0x00000000
	.align		4
        /*0004*/ 	.word	0xffffffff
	.align		4
        /*0008*/ 	.word	index@(_Z20print_thread_detailsv)
	.align		4
        /*000c*/ 	.word	index@(vprintf)
	.align		4
        /*0010*/ 	.word	0x00000000
	.align		4
        /*0014*/ 	.word	0xfffffffe
	.align		4
        /*0018*/ 	.word	0x00000000
	.align		4
        /*001c*/ 	.word	0xfffffffd
	.align		4
        /*0020*/ 	.word	0x00000000
	.align		4
        /*0024*/ 	.word	0xfffffffc


//--------------------- .nv.constant4             --------------------------
	.section	.nv.constant4,"a",@progbits
	.align	8
	.align		8
.nv.constant4:
        /*0000*/ 	.dword	vprintf
	.align		8
        /*0008*/ 	.dword	$str


//--------------------- .text._Z20print_thread_detailsv --------------------------
	.section	.text._Z20print_thread_detailsv,"ax",@progbits
	.align	128
        .global         _Z20print_thread_detailsv
        .type           _Z20print_thread_detailsv,@function
        .size           _Z20print_thread_detailsv,(.L_x_2 - _Z20print_thread_detailsv)
        .other          _Z20print_thread_detailsv,@"STO_CUDA_ENTRY STV_DEFAULT"
_Z20print_thread_detailsv:
.text._Z20print_thread_detailsv:
[----:B------:R-:W0:Y:S01]  /*0000*/  LDC R1, c[0x0][0x37c] ;  /* 0x0000df00ff017b82 */ /* 0x000e220000000800 */
[----:B------:R-:W1:Y:S01]  /*0010*/  S2R R8, SR_TID.X ;  /* 0x0000000000087919 */ /* 0x000e620000002100 */
[----:B------:R-:W2:Y:S06]  /*0020*/  LDCU UR5, c[0x0][0x2fc] ;  /* 0x00005f80ff0577ac */ /* 0x000eac0008000800 */
[----:B------:R-:W3:Y:S01]  /*0030*/  LDC R14, c[0x0][0x370] ;  /* 0x0000dc00ff0e7b82 */ /* 0x000ee20000000800 */
[----:B0-----:R-:W-:Y:S01]  /*0040*/  VIADD R1, R1, 0xffffffd8 ;  /* 0xffffffd801017836 */ /* 0x001fe20000000000 */
[----:B------:R-:W1:Y:S01]  /*0050*/  S2R R9, SR_TID.Y ;  /* 0x0000000000097919 */ /* 0x000e620000002200 */
[----:B------:R-:W-:Y:S01]  /*0060*/  MOV R0, 0x0 ;  /* 0x0000000000007802 */ /* 0x000fe20000000f00 */
[----:B------:R-:W0:Y:S01]  /*0070*/  LDCU UR4, c[0x0][0x2f8] ;  /* 0x00005f00ff0477ac */ /* 0x000e220008000800 */
[----:B------:R-:W4:Y:S03]  /*0080*/  S2R R10, SR_TID.Z ;  /* 0x00000000000a7919 */ /* 0x000f260000002300 */
[----:B------:R-:W3:Y:S01]  /*0090*/  LDC R15, c[0x0][0x374] ;  /* 0x0000dd00ff0f7b82 */ /* 0x000ee20000000800 */
[----:B------:R-:W5:Y:S01]  /*00a0*/  LDCU.64 UR6, c[0x4][0x8] ;  /* 0x01000100ff0677ac */ /* 0x000f620008000a00 */
[----:B------:R-:W4:Y:S01]  /*00b0*/  S2R R11, SR_CTAID.X ;  /* 0x00000000000b7919 */ /* 0x000f220000002500 */
[----:B------:R-:W4:Y:S05]  /*00c0*/  S2R R12, SR_CTAID.Y ;  /* 0x00000000000c7919 */ /* 0x000f2a0000002600 */
[----:B------:R-:W4:Y:S01]  /*00d0*/  LDC R16, c[0x0][0x378] ;  /* 0x0000de00ff107b82 */ /* 0x000f220000000800 */
[----:B------:R-:W4:Y:S01]  /*00e0*/  S2R R13, SR_CTAID.Z ;  /* 0x00000000000d7919 */ /* 0x000f220000002700 */
[----:B0-----:R-:W-:-:S06]  /*00f0*/  IADD3 R6, P0, PT, R1, UR4, RZ ;  /* 0x0000000401067c10 */ /* 0x001fcc000ff1e0ff */
[----:B------:R0:W0:Y:S01]  /*0100*/  LDC.64 R2, c[0x4][R0] ;  /* 0x0100000000027b82 */ /* 0x0000220000000a00 */
[----:B-----5:R-:W-:Y:S01]  /*0110*/  IMAD.U32 R4, RZ, RZ, UR6 ;  /* 0x00000006ff047e24 */ /* 0x020fe2000f8e00ff */
[----:B------:R-:W-:Y:S01]  /*0120*/  MOV R5, UR7 ;  /* 0x0000000700057c02 */ /* 0x000fe20008000f00 */
[----:B--2---:R-:W-:Y:S01]  /*0130*/  IMAD.X R7, RZ, RZ, UR5, P0 ;  /* 0x00000005ff077e24 */ /* 0x004fe200080e06ff */
[----:B---3--:R2:W-:Y:S04]  /*0140*/  STL.64 [R1+0x18], R14 ;  /* 0x0000180e01007387 */ /* 0x0085e80000100a00 */
[----:B-1----:R2:W-:Y:S04]  /*0150*/  STL.64 [R1], R8 ;  /* 0x0000000801007387 */ /* 0x0025e80000100a00 */
[----:B----4-:R2:W-:Y:S04]  /*0160*/  STL [R1+0x20], R16 ;  /* 0x0000201001007387 */ /* 0x0105e80000100800 */
[----:B------:R2:W-:Y:S04]  /*0170*/  STL.64 [R1+0x8], R10 ;  /* 0x0000080a01007387 */ /* 0x0005e80000100a00 */
[----:B------:R2:W-:Y:S02]  /*0180*/  STL.64 [R1+0x10], R12 ;  /* 0x0000100c01007387 */ /* 0x0005e40000100a00 */
[----:B------:R-:W-:-:S07]  /*0190*/  LEPC R20, `(.L_x_0) ;  /* 0x000000001014794e */ /* 0x000fce0000000000 */
[----:B0-2---:R-:W-:Y:S05]  /*01a0*/  CALL.ABS.NOINC R2 ;  /* 0x0000000002007343 */ /* 0x005fea0003c00000 */
.L_x_0:
[----:B------:R-:W-:Y:S05]  /*01b0*/  EXIT ;  /* 0x000000000000794d */ /* 0x000fea0003800000 */
.L_x_1:
[----:B------:R-:W-:-:S00]  /*01c0*/  BRA `(.L_x_1) ;  /* 0xfffffffc00fc7947 */ /* 0x000fc0000383ffff */
[----:B------:R-:W-:-:S00]  /*01d0*/  NOP ;  /* 0x0000000000007918 */ /* 0x000fc00000000000 */
        /* <DEDUP_REMOVED lines=10> */
.L_x_2:


//--------------------- .nv.global.init           --------------------------
	.section	.nv.global.init,"aw",@progbits
.nv.global.init:
	.type		$str,@object
	.size		$str,(.L_0 - $str)
$str:
        /*0000*/ 	.byte	0x74, 0x68, 0x72, 0x65, 0x61, 0x64, 0x49, 0x64, 0x78, 0x2e, 0x78, 0x3a, 0x25, 0x64, 0x2c, 0x20
        /*0010*/ 	.byte	0x74, 0x68, 0x72, 0x65, 0x61, 0x64, 0x49, 0x64, 0x78, 0x2e, 0x79, 0x3a, 0x25, 0x64, 0x2c, 0x20
        /*0020*/ 	.byte	0x74, 0x68, 0x72, 0x65, 0x61, 0x64, 0x49, 0x64, 0x78, 0x2e, 0x7a, 0x3a, 0x25, 0x64, 0x2c, 0x20
        /*0030*/ 	.byte	0x62, 0x6c, 0x6f, 0x63, 0x6b, 0x49, 0x64, 0x78, 0x2e, 0x78, 0x3a, 0x25, 0x64, 0x2c, 0x20, 0x62
        /*0040*/ 	.byte	0x6c, 0x6f, 0x63, 0x6b, 0x49, 0x64, 0x78, 0x2e, 0x79, 0x3a, 0x25, 0x64, 0x2c, 0x20, 0x62, 0x6c
        /*0050*/ 	.byte	0x6f, 0x63, 0x6b, 0x49, 0x64, 0x78, 0x2e, 0x7a, 0x3a, 0x25, 0x64, 0x2c, 0x20, 0x67, 0x72, 0x69
        /*0060*/ 	.byte	0x64, 0x44, 0x69, 0x6d, 0x2e, 0x78, 0x3a, 0x25, 0x64, 0x2c, 0x20, 0x67, 0x72, 0x69, 0x64, 0x44
        /*0070*/ 	.byte	0x69, 0x6d, 0x2e, 0x79, 0x3a, 0x25, 0x64, 0x2c, 0x20, 0x67, 0x72, 0x69, 0x64, 0x44, 0x69, 0x6d
        /*0080*/ 	.byte	0x2e, 0x7a, 0x3a, 0x25, 0x64, 0x20, 0x20, 0x0a, 0x00
.L_0:


//--------------------- .nv.shared.reserved.0     --------------------------
	.section	.nv.shared.reserved.0,"aw",@nobits
	.weak		__nv_reservedSMEM_offset_0_alias
	.size		__nv_reservedSMEM_offset_0_alias, 0, 64
	.other		__nv_reservedSMEM_offset_0_alias,@"STO_CUDA_RESERVED_SHARED STV_DEFAULT"
__nv_reservedSMEM_offset_0_alias:
	.zero		0
	.zero		64


//--------------------- .nv.constant0._Z20print_thread_detailsv --------------------------
	.section	.nv.constant0._Z20print_thread_detailsv,"a",@progbits
	.sectionflags	@""
	.align	4
.nv.constant0._Z20print_thread_detailsv:
	.zero		896


//--------------------- SYMBOLS --------------------------

	.type		.nv.reservedSmem.offset0,@object
	.size		.nv.reservedSmem.offset0,0x4
	.type		vprintf,@function
